//
// Generated by NVIDIA NVVM Compiler
//
// Compiler Build ID: CL-36424714
// Cuda compilation tools, release 13.0, V13.0.88
// Based on NVVM 20.0.0
//

.version 9.0
.target sm_100
.address_size 64

	// .globl	_Z10add_kernelPfS_S_m

.visible .entry _Z10add_kernelPfS_S_m(
	.param .u64 .ptr .align 1 _Z10add_kernelPfS_S_m_param_0,
	.param .u64 .ptr .align 1 _Z10add_kernelPfS_S_m_param_1,
	.param .u64 .ptr .align 1 _Z10add_kernelPfS_S_m_param_2,
	.param .u64 _Z10add_kernelPfS_S_m_param_3
)
{
	.reg .pred 	%p<2>;
	.reg .b32 	%r<2>;
	.reg .b32 	%f<4>;
	.reg .b64 	%rd<13>;

	ld.param.u64 	%rd2, [_Z10add_kernelPfS_S_m_param_0];
	ld.param.u64 	%rd3, [_Z10add_kernelPfS_S_m_param_1];
	ld.param.u64 	%rd4, [_Z10add_kernelPfS_S_m_param_2];
	ld.param.u64 	%rd5, [_Z10add_kernelPfS_S_m_param_3];
	mov.u32 	%r1, %tid.x;
	cvt.u64.u32 	%rd1, %r1;
	setp.le.u64 	%p1, %rd5, %rd1;
	@%p1 bra 	$L__BB0_2;
	cvta.to.global.u64 	%rd6, %rd2;
	cvta.to.global.u64 	%rd7, %rd3;
	cvta.to.global.u64 	%rd8, %rd4;
	shl.b64 	%rd9, %rd1, 2;
	add.s64 	%rd10, %rd6, %rd9;
	ld.global.f32 	%f1, [%rd10];
	add.s64 	%rd11, %rd7, %rd9;
	ld.global.f32 	%f2, [%rd11];
	add.f32 	%f3, %f1, %f2;
	add.s64 	%rd12, %rd8, %rd9;
	st.global.f32 	[%rd12], %f3;
$L__BB0_2:
	ret;

}


// ===== COMPILED SASS (sm_100) =====

	.target	sm_100

	.elftype	@"ET_EXEC"


//--------------------- .note.nv.tkinfo           --------------------------
	.section	.note.nv.tkinfo,"",@"SHT_NOTE"
	.sectionflags	@"SHF_NOTE_NV_TKINFO"
	.tkinfo
        /*0018*/ 	.word	0x00000002
        /*0030*/ 	.string	""
        /*0030*/ 	.string	"ptxas"
        /*0030*/ 	.string	"Cuda compilation tools, release 13.0, V13.0.88"
        /*0030*/ 	.string	"Build cuda_13.0.r13.0/compiler.36424714_0"
        /*0030*/ 	.string	"-arch sm_100 -m 64 "



//--------------------- .note.nv.cuinfo           --------------------------
	.section	.note.nv.cuinfo,"",@"SHT_NOTE"
	.sectionflags	@"SHF_NOTE_NV_CUINFO"
        /*0018*/ 	.short	0x0002
        /*001a*/ 	.short	0x0064
        /*001c*/ 	.short	0x0082
	.zero		2


//--------------------- .nv.info                  --------------------------
	.section	.nv.info,"",@"SHT_CUDA_INFO"
	.align	4


	//----- nvinfo : EIATTR_REGCOUNT
	.align		4
        /*0000*/ 	.byte	0x04, 0x2f
        /*0002*/ 	.short	(.L_1 - .L_0)
	.align		4
.L_0:
        /*0004*/ 	.word	index@(_Z10add_kernelPfS_S_m)
        /*0008*/ 	.word	0x0000000c


	//----- nvinfo : EIATTR_FRAME_SIZE
	.align		4
.L_1:
        /*000c*/ 	.byte	0x04, 0x11
        /*000e*/ 	.short	(.L_3 - .L_2)
	.align		4
.L_2:
        /*0010*/ 	.word	index@(_Z10add_kernelPfS_S_m)
        /*0014*/ 	.word	0x00000000


	//----- nvinfo : EIATTR_MIN_STACK_SIZE
	.align		4
.L_3:
        /*0018*/ 	.byte	0x04, 0x12
        /*001a*/ 	.short	(.L_5 - .L_4)
	.align		4
.L_4:
        /*001c*/ 	.word	index@(_Z10add_kernelPfS_S_m)
        /*0020*/ 	.word	0x00000000
.L_5:


//--------------------- .nv.compat                --------------------------
	.section	.nv.compat,"",@"SHT_CUDA_COMPAT_INFO"
	.align	4
        /*0000*/ 	.byte	0x02, 0x09, 0x00, 0x00, 0x02, 0x02, 0x01, 0x00, 0x02, 0x05, 0x05, 0x00, 0x03, 0x07, 0x01, 0x01
        /*0010*/ 	.byte	0x02, 0x03, 0x00, 0x00, 0x02, 0x06, 0x01, 0x00, 0x04, 0x0b, 0x08, 0x00, 0x09, 0x00, 0x00, 0x00
        /*0020*/ 	.byte	0x00, 0x00, 0x00, 0x00


//--------------------- .nv.info._Z10add_kernelPfS_S_m --------------------------
	.section	.nv.info._Z10add_kernelPfS_S_m,"",@"SHT_CUDA_INFO"
	.sectionflags	@""
	.align	4


	//----- nvinfo : EIATTR_CUDA_API_VERSION
	.align		4
        /*0000*/ 	.byte	0x04, 0x37
        /*0002*/ 	.short	(.L_7 - .L_6)
.L_6:
        /*0004*/ 	.word	0x00000082


	//----- nvinfo : EIATTR_KPARAM_INFO
	.align		4
.L_7:
        /*0008*/ 	.byte	0x04, 0x17
        /*000a*/ 	.short	(.L_9 - .L_8)
.L_8:
        /*000c*/ 	.word	0x00000000
        /*0010*/ 	.short	0x0003
        /*0012*/ 	.short	0x0018
        /*0014*/ 	.byte	0x00, 0xf0, 0x21, 0x00


	//----- nvinfo : EIATTR_KPARAM_INFO
	.align		4
.L_9:
        /*0018*/ 	.byte	0x04, 0x17
        /*001a*/ 	.short	(.L_11 - .L_10)
.L_10:
        /*001c*/ 	.word	0x00000000
        /*0020*/ 	.short	0x0002
        /*0022*/ 	.short	0x0010
        /*0024*/ 	.byte	0x00, 0xf5, 0x21, 0x00


	//----- nvinfo : EIATTR_KPARAM_INFO
	.align		4
.L_11:
        /*0028*/ 	.byte	0x04, 0x17
        /*002a*/ 	.short	(.L_13 - .L_12)
.L_12:
        /*002c*/ 	.word	0x00000000
        /*0030*/ 	.short	0x0001
        /*0032*/ 	.short	0x0008
        /*0034*/ 	.byte	0x00, 0xf5, 0x21, 0x00


	//----- nvinfo : EIATTR_KPARAM_INFO
	.align		4
.L_13:
        /*0038*/ 	.byte	0x04, 0x17
        /*003a*/ 	.short	(.L_15 - .L_14)
.L_14:
        /*003c*/ 	.word	0x00000000
        /*0040*/ 	.short	0x0000
        /*0042*/ 	.short	0x0000
        /*0044*/ 	.byte	0x00, 0xf5, 0x21, 0x00


	//----- nvinfo : EIATTR_SPARSE_MMA_MASK
	.align		4
.L_15:
        /*0048*/ 	.byte	0x03, 0x50
        /*004a*/ 	.short	0x0000


	//----- nvinfo : EIATTR_MAXREG_COUNT
	.align		4
        /*004c*/ 	.byte	0x03, 0x1b
        /*004e*/ 	.short	0x00ff


	//----- nvinfo : EIATTR_MERCURY_ISA_VERSION
	.align		4
        /*0050*/ 	.byte	0x03, 0x5f
        /*0052*/ 	.short	0x0101


	//----- nvinfo : EIATTR_VRC_CTA_INIT_COUNT
	.align		4
        /*0054*/ 	.byte	0x02, 0x4a
	.zero		1
	.zero		1


	//----- nvinfo : EIATTR_EXIT_INSTR_OFFSETS
	.align		4
        /*0058*/ 	.byte	0x04, 0x1c
        /*005a*/ 	.short	(.L_17 - .L_16)


	//   ....[0]....
.L_16:
        /*005c*/ 	.word	0x00000050


	//   ....[1]....
        /*0060*/ 	.word	0x00000150


	//----- nvinfo : EIATTR_CBANK_PARAM_SIZE
	.align		4
.L_17:
        /*0064*/ 	.byte	0x03, 0x19
        /*0066*/ 	.short	0x0020


	//----- nvinfo : EIATTR_PARAM_CBANK
	.align		4
        /*0068*/ 	.byte	0x04, 0x0a
        /*006a*/ 	.short	(.L_19 - .L_18)
	.align		4
.L_18:
        /*006c*/ 	.word	index@(.nv.constant0._Z10add_kernelPfS_S_m)
        /*0070*/ 	.short	0x0380
        /*0072*/ 	.short	0x0020


	//----- nvinfo : EIATTR_SW_WAR
	.align		4
.L_19:
        /*0074*/ 	.byte	0x04, 0x36
        /*0076*/ 	.short	(.L_21 - .L_20)
.L_20:
        /*0078*/ 	.word	0x00000008
.L_21:


//--------------------- .nv.callgraph             --------------------------
	.section	.nv.callgraph,"",@"SHT_CUDA_CALLGRAPH"
	.align	4
	.sectionentsize	8
	.align		4
        /*0000*/ 	.word	0x00000000
	.align		4
        /*0004*/ 	.word	0xffffffff
	.align		4
        /*0008*/ 	.word	0x00000000
	.align		4
        /*000c*/ 	.word	0xfffffffe
	.align		4
        /*0010*/ 	.word	0x00000000
	.align		4
        /*0014*/ 	.word	0xfffffffd
	.align		4
        /*0018*/ 	.word	0x00000000
	.align		4
        /*001c*/ 	.word	0xfffffffc


//--------------------- .text._Z10add_kernelPfS_S_m --------------------------
	.section	.text._Z10add_kernelPfS_S_m,"ax",@progbits
	.align	128
        .global         _Z10add_kernelPfS_S_m
        .type           _Z10add_kernelPfS_S_m,@function
        .size           _Z10add_kernelPfS_S_m,(.L_x_1 - _Z10add_kernelPfS_S_m)
        .other          _Z10add_kernelPfS_S_m,@"STO_CUDA_ENTRY STV_DEFAULT"
_Z10add_kernelPfS_S_m:
.text._Z10add_kernelPfS_S_m:
[----:B------:R-:W-:Y:S01]  /*0000*/  LDC R1, c[0x0][0x37c] ;  /* 0x0000df00ff017b82 */ /* 0x000fe20000000800 */
[----:B------:R-:W0:Y:S01]  /*0010*/  S2R R0, SR_TID.X ;  /* 0x0000000000007919 */ /* 0x000e220000002100 */
[----:B------:R-:W0:Y:S02]  /*0020*/  LDCU.64 UR4, c[0x0][0x398] ;  /* 0x00007300ff0477ac */ /* 0x000e240008000a00 */
[----:B0-----:R-:W-:-:S04]  /*0030*/  ISETP.GE.U32.AND P0, PT, R0, UR4, PT ;  /* 0x0000000400007c0c */ /* 0x001fc8000bf06070 */
[----:B------:R-:W-:-:S13]  /*0040*/  ISETP.GE.U32.AND.EX P0, PT, RZ, UR5, PT, P0 ;  /* 0x00000005ff007c0c */ /* 0x000fda000bf06100 */
[----:B------:R-:W-:Y:S05]  /*0050*/  @P0 EXIT ;  /* 0x000000000000094d */ /* 0x000fea0003800000 */
[----:B------:R-:W0:Y:S01]  /*0060*/  LDCU.128 UR8, c[0x0][0x380] ;  /* 0x00007000ff0877ac */ /* 0x000e220008000c00 */
[----:B------:R-:W-:Y:S01]  /*0070*/  IMAD.SHL.U32 R6, R0, 0x4, RZ ;  /* 0x0000000400067824 */ /* 0x000fe200078e00ff */
[----:B------:R-:W-:Y:S01]  /*0080*/  SHF.R.U32.HI R0, RZ, 0x1e, R0 ;  /* 0x0000001eff007819 */ /* 0x000fe20000011600 */
[----:B------:R-:W1:Y:S01]  /*0090*/  LDCU.64 UR4, c[0x0][0x358] ;  /* 0x00006b00ff0477ac */ /* 0x000e620008000a00 */
[----:B------:R-:W2:Y:S02]  /*00a0*/  LDCU.64 UR6, c[0x0][0x390] ;  /* 0x00007200ff0677ac */ /* 0x000ea40008000a00 */
[C---:B0-----:R-:W-:Y:S02]  /*00b0*/  IADD3 R4, P1, PT, R6.reuse, UR10, RZ ;  /* 0x0000000a06047c10 */ /* 0x041fe4000ff3e0ff */
[----:B------:R-:W-:Y:S02]  /*00c0*/  IADD3 R2, P0, PT, R6, UR8, RZ ;  /* 0x0000000806027c10 */ /* 0x000fe4000ff1e0ff */
[----:B------:R-:W-:-:S02]  /*00d0*/  IADD3.X R5, PT, PT, R0, UR11, RZ, P1, !PT ;  /* 0x0000000b00057c10 */ /* 0x000fc40008ffe4ff */
[----:B------:R-:W-:-:S04]  /*00e0*/  IADD3.X R3, PT, PT, R0, UR9, RZ, P0, !PT ;  /* 0x0000000900037c10 */ /* 0x000fc800087fe4ff */
[----:B-1----:R-:W3:Y:S04]  /*00f0*/  LDG.E R5, desc[UR4][R4.64] ;  /* 0x0000000404057981 */ /* 0x002ee8000c1e1900 */
[----:B------:R-:W3:Y:S01]  /*0100*/  LDG.E R2, desc[UR4][R2.64] ;  /* 0x0000000402027981 */ /* 0x000ee2000c1e1900 */
[----:B--2---:R-:W-:-:S04]  /*0110*/  IADD3 R6, P0, PT, R6, UR6, RZ ;  /* 0x0000000606067c10 */ /* 0x004fc8000ff1e0ff */
[----:B------:R-:W-:Y:S01]  /*0120*/  IADD3.X R7, PT, PT, R0, UR7, RZ, P0, !PT ;  /* 0x0000000700077c10 */ /* 0x000fe200087fe4ff */
[----:B---3--:R-:W-:-:S05]  /*0130*/  FADD R9, R2, R5 ;  /* 0x0000000502097221 */ /* 0x008fca0000000000 */
[----:B------:R-:W-:Y:S01]  /*0140*/  STG.E desc[UR4][R6.64], R9 ;  /* 0x0000000906007986 */ /* 0x000fe2000c101904 */
[----:B------:R-:W-:Y:S05]  /*0150*/  EXIT ;  /* 0x000000000000794d */ /* 0x000fea0003800000 */
.L_x_0:
[----:B------:R-:W-:-:S00]  /*0160*/  BRA `(.L_x_0) ;  /* 0xfffffffc00fc7947 */ /* 0x000fc0000383ffff */
[----:B------:R-:W-:-:S00]  /*0170*/  NOP ;  /* 0x0000000000007918 */ /* 0x000fc00000000000 */
        /* <DEDUP_REMOVED lines=8> */
.L_x_1:


//--------------------- .nv.shared.reserved.0     --------------------------
	.section	.nv.shared.reserved.0,"aw",@nobits
	.weak		__nv_reservedSMEM_offset_0_alias
	.size		__nv_reservedSMEM_offset_0_alias, 0, 64
	.other		__nv_reservedSMEM_offset_0_alias,@"STO_CUDA_RESERVED_SHARED STV_DEFAULT"
__nv_reservedSMEM_offset_0_alias:
	.zero		0
	.zero		64


//--------------------- .nv.constant0._Z10add_kernelPfS_S_m --------------------------
	.section	.nv.constant0._Z10add_kernelPfS_S_m,"a",@progbits
	.sectionflags	@""
	.align	4
.nv.constant0._Z10add_kernelPfS_S_m:
	.zero		928


//--------------------- SYMBOLS --------------------------

	.type		.nv.reservedSmem.offset0,@object
	.size		.nv.reservedSmem.offset0,0x4
